	.headerflags	@"EF_CUDA_TEXMODE_UNIFIED EF_CUDA_64BIT_ADDRESS EF_CUDA_ACCELERATORS EF_CUDA_SM90 EF_CUDA_VIRTUAL_SM(EF_CUDA_SM90)"
	.elftype	@"ET_EXEC"


//--------------------- .nv.info                  --------------------------
	.section	.nv.info,"",@"SHT_CUDA_INFO"
	.align	4


	//----- nvinfo : EIATTR_REGCOUNT
	.align		4
        /*0000*/ 	.byte	0x04, 0x2f
        /*0002*/ 	.short	(.L_1 - .L_0)
	.align		4
.L_0:
        /*0004*/ 	.word	index@(triton_poi_fused_add_convolution_19)
        /*0008*/ 	.word	0x0000001e


	//----- nvinfo : EIATTR_MIN_STACK_SIZE
	.align		4
.L_1:
        /*000c*/ 	.byte	0x04, 0x12
        /*000e*/ 	.short	(.L_3 - .L_2)
	.align		4
.L_2:
        /*0010*/ 	.word	index@(triton_poi_fused_add_convolution_19)
        /*0014*/ 	.word	0x00000000


	//----- nvinfo : EIATTR_FRAME_SIZE
	.align		4
.L_3:
        /*0018*/ 	.byte	0x04, 0x11
        /*001a*/ 	.short	(.L_5 - .L_4)
	.align		4
.L_4:
        /*001c*/ 	.word	index@(triton_poi_fused_add_convolution_19)
        /*0020*/ 	.word	0x00000000


	//----- nvinfo : EIATTR_MIN_STACK_SIZE
	.align		4
.L_5:
        /*0024*/ 	.byte	0x04, 0x12
        /*0026*/ 	.short	(.L_7 - .L_6)
	.align		4
.L_6:
        /*0028*/ 	.word	index@(triton_poi_fused_add_convolution_19)
        /*002c*/ 	.word	0x00000000
.L_7:


//--------------------- .nv.info.triton_poi_fused_add_convolution_19 --------------------------
	.section	.nv.info.triton_poi_fused_add_convolution_19,"",@"SHT_CUDA_INFO"
	.sectionflags	@""
	.align	4


	//----- nvinfo : EIATTR_CUDA_API_VERSION
	.align		4
        /*0000*/ 	.byte	0x04, 0x37
        /*0002*/ 	.short	(.L_9 - .L_8)
.L_8:
        /*0004*/ 	.word	0x0000007c


	//----- nvinfo : EIATTR_KPARAM_INFO
	.align		4
.L_9:
        /*0008*/ 	.byte	0x04, 0x17
        /*000a*/ 	.short	(.L_11 - .L_10)
.L_10:
        /*000c*/ 	.word	0x00000000
        /*0010*/ 	.short	0x0003
        /*0012*/ 	.short	0x0018
        /*0014*/ 	.byte	0x00, 0xf0, 0x11, 0x00


	//----- nvinfo : EIATTR_KPARAM_INFO
	.align		4
.L_11:
        /*0018*/ 	.byte	0x04, 0x17
        /*001a*/ 	.short	(.L_13 - .L_12)
.L_12:
        /*001c*/ 	.word	0x00000000
        /*0020*/ 	.short	0x0002
        /*0022*/ 	.short	0x0010
        /*0024*/ 	.byte	0x00, 0xf4, 0x21, 0x00


	//----- nvinfo : EIATTR_KPARAM_INFO
	.align		4
.L_13:
        /*0028*/ 	.byte	0x04, 0x17
        /*002a*/ 	.short	(.L_15 - .L_14)
.L_14:
        /*002c*/ 	.word	0x00000000
        /*0030*/ 	.short	0x0001
        /*0032*/ 	.short	0x0008
        /*0034*/ 	.byte	0x00, 0xf4, 0x21, 0x00


	//----- nvinfo : EIATTR_KPARAM_INFO
	.align		4
.L_15:
        /*0038*/ 	.byte	0x04, 0x17
        /*003a*/ 	.short	(.L_17 - .L_16)
.L_16:
        /*003c*/ 	.word	0x00000000
        /*0040*/ 	.short	0x0000
        /*0042*/ 	.short	0x0000
        /*0044*/ 	.byte	0x00, 0xf4, 0x21, 0x00


	//----- nvinfo : EIATTR_SPARSE_MMA_MASK
	.align		4
.L_17:
        /*0048*/ 	.byte	0x03, 0x50
        /*004a*/ 	.short	0x0000


	//----- nvinfo : EIATTR_MAXREG_COUNT
	.align		4
        /*004c*/ 	.byte	0x03, 0x1b
        /*004e*/ 	.short	0x00ff


	//----- nvinfo : EIATTR_EXIT_INSTR_OFFSETS
	.align		4
        /*0050*/ 	.byte	0x04, 0x1c
        /*0052*/ 	.short	(.L_19 - .L_18)


	//   ....[0]....
.L_18:
        /*0054*/ 	.word	0x00000320


	//----- nvinfo : EIATTR_REQNTID
	.align		4
.L_19:
        /*0058*/ 	.byte	0x04, 0x10
        /*005a*/ 	.short	(.L_21 - .L_20)
.L_20:
        /*005c*/ 	.word	0x00000080
        /*0060*/ 	.word	0x00000001
        /*0064*/ 	.word	0x00000001


	//----- nvinfo : EIATTR_CBANK_PARAM_SIZE
	.align		4
.L_21:
        /*0068*/ 	.byte	0x03, 0x19
        /*006a*/ 	.short	0x001c


	//----- nvinfo : EIATTR_PARAM_CBANK
	.align		4
        /*006c*/ 	.byte	0x04, 0x0a
        /*006e*/ 	.short	(.L_23 - .L_22)
	.align		4
.L_22:
        /*0070*/ 	.word	index@(.nv.constant0.triton_poi_fused_add_convolution_19)
        /*0074*/ 	.short	0x0210
        /*0076*/ 	.short	0x001c


	//----- nvinfo : EIATTR_SW_WAR
	.align		4
.L_23:
        /*0078*/ 	.byte	0x04, 0x36
        /*007a*/ 	.short	(.L_25 - .L_24)
.L_24:
        /*007c*/ 	.word	0x00000008
.L_25:


//--------------------- .nv.callgraph             --------------------------
	.section	.nv.callgraph,"",@"SHT_CUDA_CALLGRAPH"
	.align	4
	.sectionentsize	8
	.align		4
        /*0000*/ 	.word	0x00000000
	.align		4
        /*0004*/ 	.word	0xffffffff
	.align		4
        /*0008*/ 	.word	0x00000000
	.align		4
        /*000c*/ 	.word	0xfffffffe
	.align		4
        /*0010*/ 	.word	0x00000000
	.align		4
        /*0014*/ 	.word	0xfffffffd
	.align		4
        /*0018*/ 	.word	0x00000000
	.align		4
        /*001c*/ 	.word	0xfffffffc


//--------------------- .text.triton_poi_fused_add_convolution_19 --------------------------
	.section	.text.triton_poi_fused_add_convolution_19,"ax",@progbits
	.align	128
        .global         triton_poi_fused_add_convolution_19
        .type           triton_poi_fused_add_convolution_19,@function
        .size           triton_poi_fused_add_convolution_19,(.L_x_1 - triton_poi_fused_add_convolution_19)
        .other          triton_poi_fused_add_convolution_19,@"STO_CUDA_ENTRY STV_DEFAULT"
triton_poi_fused_add_convolution_19:
.text.triton_poi_fused_add_convolution_19:
[----:B------:R-:W-:Y:S01]  /*0000*/  LDC R1, c[0x0][0x28] ;  /* 0x00000a00ff017b82 */ /* 0x000fe20000000800 */
[----:B------:R-:W1:Y:S07]  /*0010*/  S2R R0, SR_TID.X ;  /* 0x0000000000007919 */ /* 0x000e6e0000002100 */
[----:B------:R-:W2:Y:S01]  /*0020*/  LDC.64 R8, c[0x0][0x218] ;  /* 0x00008600ff087b82 */ /* 0x000ea20000000a00 */
[----:B------:R-:W-:Y:S01]  /*0030*/  ULDC.64 UR4, c[0x0][0x208] ;  /* 0x0000820000047ab9 */ /* 0x000fe20000000a00 */
[----:B------:R-:W3:Y:S06]  /*0040*/  S2R R25, SR_CTAID.X ;  /* 0x0000000000197919 */ /* 0x000eec0000002500 */
[----:B------:R-:W4:Y:S01]  /*0050*/  LDC.64 R2, c[0x0][0x210] ;  /* 0x00008400ff027b82 */ /* 0x000f220000000a00 */
[----:B-1----:R-:W-:-:S02]  /*0060*/  SHF.L.U32 R0, R0, 0x2, RZ ;  /* 0x0000000200007819 */ /* 0x002fc400000006ff */
[----:B---3--:R-:W-:Y:S02]  /*0070*/  SHF.R.S32.HI R4, RZ, 0x15, R25 ;  /* 0x00000015ff047819 */ /* 0x008fe40000011419 */
[----:B------:R-:W-:Y:S02]  /*0080*/  LOP3.LUT R0, R0, 0x1fc, RZ, 0xc0, !PT ;  /* 0x000001fc00007812 */ /* 0x000fe400078ec0ff */
[----:B------:R-:W-:Y:S02]  /*0090*/  SGXT R4, R4, 0x1 ;  /* 0x000000010404781a */ /* 0x000fe40000000200 */
[----:B------:R-:W-:-:S04]  /*00a0*/  LEA R25, R25, R0, 0xa ;  /* 0x0000000019197211 */ /* 0x000fc800078e50ff */
[----:B------:R-:W-:Y:S01]  /*00b0*/  LEA.HI R0, R4, R25, RZ, 0xc ;  /* 0x0000001904007211 */ /* 0x000fe200078f60ff */
[----:B----4-:R-:W-:Y:S01]  /*00c0*/  IMAD.WIDE R2, R25, 0x4, R2 ;  /* 0x0000000419027825 */ /* 0x010fe200078e0202 */
[----:B------:R-:W1:Y:S02]  /*00d0*/  LDC.64 R4, c[0x0][0x220] ;  /* 0x00008800ff047b82 */ /* 0x000e640000000a00 */
[----:B------:R-:W-:Y:S02]  /*00e0*/  SHF.R.S32.HI R6, RZ, 0xc, R0 ;  /* 0x0000000cff067819 */ /* 0x000fe40000011400 */
[----:B------:R-:W-:Y:S02]  /*00f0*/  IADD3 R0, R0, 0x200, RZ ;  /* 0x0000020000007810 */ /* 0x000fe40007ffe0ff */
[----:B------:R-:W-:Y:S02]  /*0100*/  LEA.HI R7, R6, R6, RZ, 0x7 ;  /* 0x0000000606077211 */ /* 0x000fe400078f38ff */
[----:B------:R-:W-:-:S02]  /*0110*/  SHF.R.S32.HI R0, RZ, 0xc, R0 ;  /* 0x0000000cff007819 */ /* 0x000fc40000011400 */
[----:B------:R-:W-:-:S04]  /*0120*/  LOP3.LUT R7, R7, 0xffffff80, RZ, 0xc0, !PT ;  /* 0xffffff8007077812 */ /* 0x000fc800078ec0ff */
[----:B------:R-:W-:Y:S02]  /*0130*/  IADD3 R7, R6, -R7, RZ ;  /* 0x8000000706077210 */ /* 0x000fe40007ffe0ff */
[----:B------:R-:W-:-:S03]  /*0140*/  LEA.HI R6, R0, R0, RZ, 0x7 ;  /* 0x0000000000067211 */ /* 0x000fc600078f38ff */
[----:B--2---:R-:W-:Y:S01]  /*0150*/  IMAD.WIDE R22, R7, 0x4, R8 ;  /* 0x0000000407167825 */ /* 0x004fe200078e0208 */
[----:B------:R-:W-:-:S04]  /*0160*/  LOP3.LUT R11, R6, 0xffffff80, RZ, 0xc0, !PT ;  /* 0xffffff80060b7812 */ /* 0x000fc800078ec0ff */
[----:B------:R-:W-:Y:S01]  /*0170*/  IADD3 R11, R0, -R11, RZ ;  /* 0x8000000b000b7210 */ /* 0x000fe20007ffe0ff */
[----:B-1----:R-:W-:Y:S01]  /*0180*/  IMAD.WIDE R24, R25, 0x4, R4 ;  /* 0x0000000419187825 */ /* 0x002fe200078e0204 */
[----:B------:R-:W2:Y:S04]  /*0190*/  LDG.E.EL R0, desc[UR4][R22.64] ;  /* 0x0000000416007981 */ /* 0x000ea8000c2e1900 */
[----:B------:R-:W2:Y:S01]  /*01a0*/  LDG.E.128 R4, desc[UR4][R2.64] ;  /* 0x0000000402047981 */ /* 0x000ea2000c1e1d00 */
[----:B------:R-:W-:-:S03]  /*01b0*/  IMAD.WIDE R20, R11, 0x4, R8 ;  /* 0x000000040b147825 */ /* 0x000fc600078e0208 */
[----:B------:R-:W3:Y:S04]  /*01c0*/  LDG.E.128 R16, desc[UR4][R24.64] ;  /* 0x0000000418107981 */ /* 0x000ee8000c1e1d00 */
[----:B------:R-:W4:Y:S04]  /*01d0*/  LDG.E.EL R20, desc[UR4][R20.64] ;  /* 0x0000000414147981 */ /* 0x000f28000c2e1900 */
[----:B------:R-:W4:Y:S04]  /*01e0*/  LDG.E.128 R8, desc[UR4][R2.64+0x800] ;  /* 0x0008000402087981 */ /* 0x000f28000c1e1d00 */
[----:B------:R-:W5:Y:S01]  /*01f0*/  LDG.E.128 R12, desc[UR4][R24.64+0x800] ;  /* 0x00080004180c7981 */ /* 0x000f62000c1e1d00 */
[--C-:B--2---:R-:W-:Y:S01]  /*0200*/  FADD R27, R4, R0.reuse ;  /* 0x00000000041b7221 */ /* 0x104fe20000000000 */
[--C-:B------:R-:W-:Y:S01]  /*0210*/  FADD R4, R5, R0.reuse ;  /* 0x0000000005047221 */ /* 0x100fe20000000000 */
[--C-:B------:R-:W-:Y:S01]  /*0220*/  FADD R5, R6, R0.reuse ;  /* 0x0000000006057221 */ /* 0x100fe20000000000 */
[----:B------:R-:W-:Y:S01]  /*0230*/  FADD R0, R7, R0 ;  /* 0x0000000007007221 */ /* 0x000fe20000000000 */
[----:B---3--:R-:W-:Y:S01]  /*0240*/  FADD R16, R16, R27 ;  /* 0x0000001b10107221 */ /* 0x008fe20000000000 */
[----:B------:R-:W-:Y:S01]  /*0250*/  FADD R17, R17, R4 ;  /* 0x0000000411117221 */ /* 0x000fe20000000000 */
[----:B------:R-:W-:Y:S01]  /*0260*/  FADD R18, R18, R5 ;  /* 0x0000000512127221 */ /* 0x000fe20000000000 */
[----:B------:R-:W-:Y:S01]  /*0270*/  FADD R19, R19, R0 ;  /* 0x0000000013137221 */ /* 0x000fe20000000000 */
[--C-:B----4-:R-:W-:Y:S01]  /*0280*/  FADD R5, R8, R20.reuse ;  /* 0x0000001408057221 */ /* 0x110fe20000000000 */
[--C-:B------:R-:W-:Y:S01]  /*0290*/  FADD R0, R9, R20.reuse ;  /* 0x0000001409007221 */ /* 0x100fe20000000000 */
[--C-:B------:R-:W-:Y:S01]  /*02a0*/  FADD R7, R10, R20.reuse ;  /* 0x000000140a077221 */ /* 0x100fe20000000000 */
[----:B------:R-:W-:Y:S01]  /*02b0*/  FADD R20, R11, R20 ;  /* 0x000000140b147221 */ /* 0x000fe20000000000 */
[----:B-----5:R-:W-:Y:S01]  /*02c0*/  FADD R12, R12, R5 ;  /* 0x000000050c0c7221 */ /* 0x020fe20000000000 */
[----:B------:R-:W-:Y:S01]  /*02d0*/  FADD R13, R13, R0 ;  /* 0x000000000d0d7221 */ /* 0x000fe20000000000 */
[----:B------:R-:W-:Y:S01]  /*02e0*/  FADD R14, R14, R7 ;  /* 0x000000070e0e7221 */ /* 0x000fe20000000000 */
[----:B------:R-:W-:Y:S01]  /*02f0*/  FADD R15, R15, R20 ;  /* 0x000000140f0f7221 */ /* 0x000fe20000000000 */
[----:B------:R-:W-:Y:S04]  /*0300*/  STG.E.128 desc[UR4][R2.64], R16 ;  /* 0x0000001002007986 */ /* 0x000fe8000c101d04 */
[----:B------:R-:W-:Y:S01]  /*0310*/  STG.E.128 desc[UR4][R2.64+0x800], R12 ;  /* 0x0008000c02007986 */ /* 0x000fe2000c101d04 */
[----:B------:R-:W-:Y:S05]  /*0320*/  EXIT ;  /* 0x000000000000794d */ /* 0x000fea0003800000 */
.L_x_0:
[----:B------:R-:W-:-:S00]  /*0330*/  BRA `(.L_x_0) ;  /* 0xfffffffc00fc7947 */ /* 0x000fc0000383ffff */
[----:B------:R-:W-:-:S00]  /*0340*/  NOP ;  /* 0x0000000000007918 */ /* 0x000fc00000000000 */
        /* <DEDUP_REMOVED lines=11> */
.L_x_1:


//--------------------- .nv.constant0.triton_poi_fused_add_convolution_19 --------------------------
	.section	.nv.constant0.triton_poi_fused_add_convolution_19,"a",@progbits
	.sectionflags	@""
	.align	4
.nv.constant0.triton_poi_fused_add_convolution_19:
	.zero		556
